//
// Generated by NVIDIA NVVM Compiler
//
// Compiler Build ID: CL-36424714
// Cuda compilation tools, release 13.0, V13.0.88
// Based on NVVM 20.0.0
//

.version 9.0
.target sm_100
.address_size 64

	// .globl	_Z8simChunkPdS_PlS0_d

.visible .entry _Z8simChunkPdS_PlS0_d(
	.param .u64 .ptr .align 1 _Z8simChunkPdS_PlS0_d_param_0,
	.param .u64 .ptr .align 1 _Z8simChunkPdS_PlS0_d_param_1,
	.param .u64 .ptr .align 1 _Z8simChunkPdS_PlS0_d_param_2,
	.param .u64 .ptr .align 1 _Z8simChunkPdS_PlS0_d_param_3,
	.param .f64 _Z8simChunkPdS_PlS0_d_param_4
)
{
	.reg .pred 	%p<7>;
	.reg .b32 	%r<2>;
	.reg .b64 	%rd<20>;
	.reg .b64 	%fd<27>;

	ld.param.u64 	%rd5, [_Z8simChunkPdS_PlS0_d_param_0];
	ld.param.u64 	%rd6, [_Z8simChunkPdS_PlS0_d_param_1];
	ld.param.u64 	%rd7, [_Z8simChunkPdS_PlS0_d_param_2];
	ld.param.u64 	%rd8, [_Z8simChunkPdS_PlS0_d_param_3];
	ld.param.f64 	%fd13, [_Z8simChunkPdS_PlS0_d_param_4];
	cvta.to.global.u64 	%rd9, %rd7;
	cvta.to.global.u64 	%rd10, %rd8;
	cvta.to.global.u64 	%rd11, %rd6;
	cvta.to.global.u64 	%rd12, %rd5;
	mov.u32 	%r1, %tid.x;
	mul.wide.u32 	%rd13, %r1, 8;
	add.s64 	%rd1, %rd12, %rd13;
	add.s64 	%rd2, %rd11, %rd13;
	add.s64 	%rd3, %rd10, %rd13;
	add.s64 	%rd4, %rd9, %rd13;
	ld.global.f64 	%fd26, [%rd2];
	mov.f64 	%fd24, 0d0000000000000000;
$L__BB0_1:
	ld.global.f64 	%fd25, [%rd1];
	setp.gtu.f64 	%p1, %fd25, %fd26;
	@%p1 bra 	$L__BB0_10;
	mul.f64 	%fd5, %fd24, %fd24;
$L__BB0_3:
	mul.f64 	%fd7, %fd25, %fd25;
	add.f64 	%fd15, %fd5, %fd7;
	sqrt.rn.f64 	%fd8, %fd15;
	setp.gt.f64 	%p2, %fd8, 0d3FF0000000000000;
	@%p2 bra 	$L__BB0_9;
	setp.gtu.f64 	%p3, %fd8, 0d3FD00AB4F72CCB74;
	@%p3 bra 	$L__BB0_6;
	ld.global.u64 	%rd14, [%rd3];
	add.s64 	%rd15, %rd14, 1;
	st.global.u64 	[%rd3], %rd15;
	bra.uni 	$L__BB0_9;
$L__BB0_6:
	add.f64 	%fd16, %fd8, 0dBFE00AB4F72CCB74;
	add.f64 	%fd17, %fd8, %fd8;
	fma.rn.f64 	%fd18, %fd17, 0d3FE00AB4F72CCB74, 0dBFD01571188D5741;
	sqrt.rn.f64 	%fd19, %fd18;
	sub.f64 	%fd20, %fd24, %fd19;
	fma.rn.f64 	%fd21, %fd20, %fd20, %fd7;
	sqrt.rn.f64 	%fd22, %fd21;
	setp.geu.f64 	%p4, %fd22, %fd16;
	@%p4 bra 	$L__BB0_8;
	ld.global.u64 	%rd18, [%rd3];
	add.s64 	%rd19, %rd18, 1;
	st.global.u64 	[%rd3], %rd19;
	bra.uni 	$L__BB0_9;
$L__BB0_8:
	ld.global.u64 	%rd16, [%rd4];
	add.s64 	%rd17, %rd16, 1;
	st.global.u64 	[%rd4], %rd17;
$L__BB0_9:
	add.f64 	%fd25, %fd13, %fd25;
	ld.global.f64 	%fd26, [%rd2];
	setp.le.f64 	%p5, %fd25, %fd26;
	@%p5 bra 	$L__BB0_3;
$L__BB0_10:
	add.f64 	%fd24, %fd13, %fd24;
	setp.le.f64 	%p6, %fd24, 0d3FF0000000000000;
	@%p6 bra 	$L__BB0_1;
	ret;

}


// ===== COMPILED SASS (sm_100) =====

	.target	sm_100

	.elftype	@"ET_EXEC"


//--------------------- .note.nv.tkinfo           --------------------------
	.section	.note.nv.tkinfo,"",@"SHT_NOTE"
	.sectionflags	@"SHF_NOTE_NV_TKINFO"
	.tkinfo
        /*0018*/ 	.word	0x00000002
        /*0030*/ 	.string	""
        /*0030*/ 	.string	"ptxas"
        /*0030*/ 	.string	"Cuda compilation tools, release 13.0, V13.0.88"
        /*0030*/ 	.string	"Build cuda_13.0.r13.0/compiler.36424714_0"
        /*0030*/ 	.string	"-arch sm_100 -m 64 "



//--------------------- .note.nv.cuinfo           --------------------------
	.section	.note.nv.cuinfo,"",@"SHT_NOTE"
	.sectionflags	@"SHF_NOTE_NV_CUINFO"
        /*0018*/ 	.short	0x0002
        /*001a*/ 	.short	0x0064
        /*001c*/ 	.short	0x0082
	.zero		2


//--------------------- .nv.info                  --------------------------
	.section	.nv.info,"",@"SHT_CUDA_INFO"
	.align	4


	//----- nvinfo : EIATTR_REGCOUNT
	.align		4
        /*0000*/ 	.byte	0x04, 0x2f
        /*0002*/ 	.short	(.L_1 - .L_0)
	.align		4
.L_0:
        /*0004*/ 	.word	index@(_Z8simChunkPdS_PlS0_d)
        /*0008*/ 	.word	0x00000024


	//----- nvinfo : EIATTR_FRAME_SIZE
	.align		4
.L_1:
        /*000c*/ 	.byte	0x04, 0x11
        /*000e*/ 	.short	(.L_3 - .L_2)
	.align		4
.L_2:
        /*0010*/ 	.word	index@($__internal_0_$__cuda_sm20_dsqrt_rn_f64_mediumpath_v1)
        /*0014*/ 	.word	0x00000000


	//----- nvinfo : EIATTR_FRAME_SIZE
	.align		4
.L_3:
        /*0018*/ 	.byte	0x04, 0x11
        /*001a*/ 	.short	(.L_5 - .L_4)
	.align		4
.L_4:
        /*001c*/ 	.word	index@(_Z8simChunkPdS_PlS0_d)
        /*0020*/ 	.word	0x00000000


	//----- nvinfo : EIATTR_MIN_STACK_SIZE
	.align		4
.L_5:
        /*0024*/ 	.byte	0x04, 0x12
        /*0026*/ 	.short	(.L_7 - .L_6)
	.align		4
.L_6:
        /*0028*/ 	.word	index@(_Z8simChunkPdS_PlS0_d)
        /*002c*/ 	.word	0x00000000
.L_7:


//--------------------- .nv.compat                --------------------------
	.section	.nv.compat,"",@"SHT_CUDA_COMPAT_INFO"
	.align	4
        /*0000*/ 	.byte	0x02, 0x09, 0x00, 0x00, 0x02, 0x02, 0x01, 0x00, 0x02, 0x05, 0x05, 0x00, 0x03, 0x07, 0x01, 0x01
        /*0010*/ 	.byte	0x02, 0x03, 0x00, 0x00, 0x02, 0x06, 0x01, 0x00, 0x04, 0x0b, 0x08, 0x00, 0x01, 0x00, 0x00, 0x00
        /*0020*/ 	.byte	0x00, 0x00, 0x00, 0x00


//--------------------- .nv.info._Z8simChunkPdS_PlS0_d --------------------------
	.section	.nv.info._Z8simChunkPdS_PlS0_d,"",@"SHT_CUDA_INFO"
	.sectionflags	@""
	.align	4


	//----- nvinfo : EIATTR_CUDA_API_VERSION
	.align		4
        /*0000*/ 	.byte	0x04, 0x37
        /*0002*/ 	.short	(.L_9 - .L_8)
.L_8:
        /*0004*/ 	.word	0x00000082


	//----- nvinfo : EIATTR_KPARAM_INFO
	.align		4
.L_9:
        /*0008*/ 	.byte	0x04, 0x17
        /*000a*/ 	.short	(.L_11 - .L_10)
.L_10:
        /*000c*/ 	.word	0x00000000
        /*0010*/ 	.short	0x0004
        /*0012*/ 	.short	0x0020
        /*0014*/ 	.byte	0x00, 0xf0, 0x21, 0x00


	//----- nvinfo : EIATTR_KPARAM_INFO
	.align		4
.L_11:
        /*0018*/ 	.byte	0x04, 0x17
        /*001a*/ 	.short	(.L_13 - .L_12)
.L_12:
        /*001c*/ 	.word	0x00000000
        /*0020*/ 	.short	0x0003
        /*0022*/ 	.short	0x0018
        /*0024*/ 	.byte	0x00, 0xf5, 0x21, 0x00


	//----- nvinfo : EIATTR_KPARAM_INFO
	.align		4
.L_13:
        /*0028*/ 	.byte	0x04, 0x17
        /*002a*/ 	.short	(.L_15 - .L_14)
.L_14:
        /*002c*/ 	.word	0x00000000
        /*0030*/ 	.short	0x0002
        /*0032*/ 	.short	0x0010
        /*0034*/ 	.byte	0x00, 0xf5, 0x21, 0x00


	//----- nvinfo : EIATTR_KPARAM_INFO
	.align		4
.L_15:
        /*0038*/ 	.byte	0x04, 0x17
        /*003a*/ 	.short	(.L_17 - .L_16)
.L_16:
        /*003c*/ 	.word	0x00000000
        /*0040*/ 	.short	0x0001
        /*0042*/ 	.short	0x0008
        /*0044*/ 	.byte	0x00, 0xf5, 0x21, 0x00


	//----- nvinfo : EIATTR_KPARAM_INFO
	.align		4
.L_17:
        /*0048*/ 	.byte	0x04, 0x17
        /*004a*/ 	.short	(.L_19 - .L_18)
.L_18:
        /*004c*/ 	.word	0x00000000
        /*0050*/ 	.short	0x0000
        /*0052*/ 	.short	0x0000
        /*0054*/ 	.byte	0x00, 0xf5, 0x21, 0x00


	//----- nvinfo : EIATTR_SPARSE_MMA_MASK
	.align		4
.L_19:
        /*0058*/ 	.byte	0x03, 0x50
        /*005a*/ 	.short	0x0000


	//----- nvinfo : EIATTR_MAXREG_COUNT
	.align		4
        /*005c*/ 	.byte	0x03, 0x1b
        /*005e*/ 	.short	0x00ff


	//----- nvinfo : EIATTR_MERCURY_ISA_VERSION
	.align		4
        /*0060*/ 	.byte	0x03, 0x5f
        /*0062*/ 	.short	0x0101


	//----- nvinfo : EIATTR_VRC_CTA_INIT_COUNT
	.align		4
        /*0064*/ 	.byte	0x02, 0x4a
	.zero		1
	.zero		1


	//----- nvinfo : EIATTR_EXIT_INSTR_OFFSETS
	.align		4
        /*0068*/ 	.byte	0x04, 0x1c
        /*006a*/ 	.short	(.L_21 - .L_20)


	//   ....[0]....
.L_20:
        /*006c*/ 	.word	0x00000910


	//----- nvinfo : EIATTR_CRS_STACK_SIZE
	.align		4
.L_21:
        /*0070*/ 	.byte	0x04, 0x1e
        /*0072*/ 	.short	(.L_23 - .L_22)
.L_22:
        /*0074*/ 	.word	0x00000000


	//----- nvinfo : EIATTR_CBANK_PARAM_SIZE
	.align		4
.L_23:
        /*0078*/ 	.byte	0x03, 0x19
        /*007a*/ 	.short	0x0028


	//----- nvinfo : EIATTR_PARAM_CBANK
	.align		4
        /*007c*/ 	.byte	0x04, 0x0a
        /*007e*/ 	.short	(.L_25 - .L_24)
	.align		4
.L_24:
        /*0080*/ 	.word	index@(.nv.constant0._Z8simChunkPdS_PlS0_d)
        /*0084*/ 	.short	0x0380
        /*0086*/ 	.short	0x0028


	//----- nvinfo : EIATTR_SW_WAR
	.align		4
.L_25:
        /*0088*/ 	.byte	0x04, 0x36
        /*008a*/ 	.short	(.L_27 - .L_26)
.L_26:
        /*008c*/ 	.word	0x00000008
.L_27:


//--------------------- .nv.callgraph             --------------------------
	.section	.nv.callgraph,"",@"SHT_CUDA_CALLGRAPH"
	.align	4
	.sectionentsize	8
	.align		4
        /*0000*/ 	.word	0x00000000
	.align		4
        /*0004*/ 	.word	0xffffffff
	.align		4
        /*0008*/ 	.word	0x00000000
	.align		4
        /*000c*/ 	.word	0xfffffffe
	.align		4
        /*0010*/ 	.word	0x00000000
	.align		4
        /*0014*/ 	.word	0xfffffffd
	.align		4
        /*0018*/ 	.word	0x00000000
	.align		4
        /*001c*/ 	.word	0xfffffffc


//--------------------- .text._Z8simChunkPdS_PlS0_d --------------------------
	.section	.text._Z8simChunkPdS_PlS0_d,"ax",@progbits
	.align	128
        .global         _Z8simChunkPdS_PlS0_d
        .type           _Z8simChunkPdS_PlS0_d,@function
        .size           _Z8simChunkPdS_PlS0_d,(.L_x_18 - _Z8simChunkPdS_PlS0_d)
        .other          _Z8simChunkPdS_PlS0_d,@"STO_CUDA_ENTRY STV_DEFAULT"
_Z8simChunkPdS_PlS0_d:
.text._Z8simChunkPdS_PlS0_d:
[----:B------:R-:W-:Y:S01]  /*0000*/  LDC R1, c[0x0][0x37c] ;  /* 0x0000df00ff017b82 */ /* 0x000fe20000000800 */
[----:B------:R-:W0:Y:S07]  /*0010*/  S2R R5, SR_TID.X ;  /* 0x0000000000057919 */ /* 0x000e2e0000002100 */
[----:B------:R-:W0:Y:S01]  /*0020*/  LDC.64 R16, c[0x0][0x388] ;  /* 0x0000e200ff107b82 */ /* 0x000e220000000a00 */
[----:B------:R-:W1:Y:S07]  /*0030*/  LDCU.64 UR4, c[0x0][0x358] ;  /* 0x00006b00ff0477ac */ /* 0x000e6e0008000a00 */
[----:B------:R-:W2:Y:S08]  /*0040*/  LDC.64 R14, c[0x0][0x380] ;  /* 0x0000e000ff0e7b82 */ /* 0x000eb00000000a00 */
[----:B------:R-:W3:Y:S08]  /*0050*/  LDC.64 R12, c[0x0][0x398] ;  /* 0x0000e600ff0c7b82 */ /* 0x000ef00000000a00 */
[----:B------:R-:W4:Y:S01]  /*0060*/  LDC.64 R10, c[0x0][0x390] ;  /* 0x0000e400ff0a7b82 */ /* 0x000f220000000a00 */
[----:B0-----:R-:W-:-:S05]  /*0070*/  IMAD.WIDE.U32 R16, R5, 0x8, R16 ;  /* 0x0000000805107825 */ /* 0x001fca00078e0010 */
[----:B-1----:R0:W5:Y:S01]  /*0080*/  LDG.E.64 R2, desc[UR4][R16.64] ;  /* 0x0000000410027981 */ /* 0x002162000c1e1b00 */
[----:B--2---:R-:W-:Y:S01]  /*0090*/  IMAD.WIDE.U32 R14, R5, 0x8, R14 ;  /* 0x00000008050e7825 */ /* 0x004fe200078e000e */
[----:B------:R-:W-:-:S03]  /*00a0*/  CS2R R8, SRZ ;  /* 0x0000000000087805 */ /* 0x000fc6000001ff00 */
[----:B---3--:R-:W-:-:S04]  /*00b0*/  IMAD.WIDE.U32 R12, R5, 0x8, R12 ;  /* 0x00000008050c7825 */ /* 0x008fc800078e000c */
[----:B0---4-:R-:W-:-:S07]  /*00c0*/  IMAD.WIDE.U32 R10, R5, 0x8, R10 ;  /* 0x00000008050a7825 */ /* 0x011fce00078e000a */
.L_x_12:
[----:B------:R-:W2:Y:S01]  /*00d0*/  LDG.E.64 R4, desc[UR4][R14.64] ;  /* 0x000000040e047981 */ /* 0x000ea2000c1e1b00 */
[----:B------:R-:W0:Y:S01]  /*00e0*/  LDCU.64 UR8, c[0x0][0x3a0] ;  /* 0x00007400ff0877ac */ /* 0x000e220008000a00 */
[----:B------:R-:W-:Y:S01]  /*00f0*/  BSSY.RECONVERGENT B0, `(.L_x_0) ;  /* 0x000007d000007945 */ /* 0x000fe20003800200 */
[----:B--2--5:R-:W-:-:S14]  /*0100*/  DSETP.GTU.AND P0, PT, R4, R2, PT ;  /* 0x000000020400722a */ /* 0x024fdc0003f0c000 */
[----:B0-----:R-:W-:Y:S05]  /*0110*/  @P0 BRA `(.L_x_1) ;  /* 0x0000000400e80947 */ /* 0x001fea0003800000 */
[----:B------:R-:W-:Y:S01]  /*0120*/  DMUL R6, R8, R8 ;  /* 0x0000000808067228 */ /* 0x000fe20000000000 */
[----:B------:R-:W-:Y:S10]  /*0130*/  BSSY.RECONVERGENT B1, `(.L_x_1) ;  /* 0x0000078000017945 */ /* 0x000ff40003800200 */
.L_x_11:
[----:B------:R-:W-:Y:S01]  /*0140*/  DMUL R2, R4, R4 ;  /* 0x0000000404027228 */ /* 0x000fe20000000000 */
[----:B------:R-:W-:Y:S01]  /*0150*/  IMAD.MOV.U32 R24, RZ, RZ, 0x0 ;  /* 0x00000000ff187424 */ /* 0x000fe200078e00ff */
[----:B------:R-:W-:Y:S01]  /*0160*/  MOV R25, 0x3fd80000 ;  /* 0x3fd8000000197802 */ /* 0x000fe20000000f00 */
[----:B------:R-:W-:Y:S05]  /*0170*/  BSSY.RECONVERGENT B2, `(.L_x_2) ;  /* 0x0000019000027945 */ /* 0x000fea0003800200 */
[----:B------:R-:W-:-:S06]  /*0180*/  DADD R22, R6, R2 ;  /* 0x0000000006167229 */ /* 0x000fcc0000000002 */
[----:B------:R-:W0:Y:S04]  /*0190*/  MUFU.RSQ64H R21, R23 ;  /* 0x0000001700157308 */ /* 0x000e280000001c00 */
[----:B------:R-:W-:-:S05]  /*01a0*/  VIADD R20, R23, 0xfcb00000 ;  /* 0xfcb0000017147836 */ /* 0x000fca0000000000 */
[----:B------:R-:W-:Y:S01]  /*01b0*/  ISETP.GE.U32.AND P0, PT, R20, 0x7ca00000, PT ;  /* 0x7ca000001400780c */ /* 0x000fe20003f06070 */
[----:B0-----:R-:W-:-:S08]  /*01c0*/  DMUL R18, R20, R20 ;  /* 0x0000001414127228 */ /* 0x001fd00000000000 */
[----:B------:R-:W-:-:S08]  /*01d0*/  DFMA R18, R22, -R18, 1 ;  /* 0x3ff000001612742b */ /* 0x000fd00000000812 */
[----:B------:R-:W-:Y:S02]  /*01e0*/  DFMA R24, R18, R24, 0.5 ;  /* 0x3fe000001218742b */ /* 0x000fe40000000018 */
[----:B------:R-:W-:-:S08]  /*01f0*/  DMUL R18, R20, R18 ;  /* 0x0000001214127228 */ /* 0x000fd00000000000 */
[----:B------:R-:W-:-:S08]  /*0200*/  DFMA R30, R24, R18, R20 ;  /* 0x00000012181e722b */ /* 0x000fd00000000014 */
[----:B------:R-:W-:Y:S02]  /*0210*/  DMUL R26, R22, R30 ;  /* 0x0000001e161a7228 */ /* 0x000fe40000000000 */
[----:B------:R-:W-:Y:S02]  /*0220*/  VIADD R19, R31, 0xfff00000 ;  /* 0xfff000001f137836 */ /* 0x000fe40000000000 */
[----:B------:R-:W-:-:S04]  /*0230*/  IMAD.MOV.U32 R18, RZ, RZ, R30 ;  /* 0x000000ffff127224 */ /* 0x000fc800078e001e */
[----:B------:R-:W-:-:S08]  /*0240*/  DFMA R28, R26, -R26, R22 ;  /* 0x8000001a1a1c722b */ /* 0x000fd00000000016 */
[----:B------:R-:W-:Y:S01]  /*0250*/  DFMA R24, R28, R18, R26 ;  /* 0x000000121c18722b */ /* 0x000fe2000000001a */
[----:B------:R-:W-:Y:S10]  /*0260*/  @!P0 BRA `(.L_x_3) ;  /* 0x0000000000248947 */ /* 0x000ff40003800000 */
[----:B------:R-:W-:Y:S01]  /*0270*/  IMAD.MOV.U32 R0, RZ, RZ, R28 ;  /* 0x000000ffff007224 */ /* 0x000fe200078e001c */
[----:B------:R-:W-:Y:S01]  /*0280*/  MOV R25, R29 ;  /* 0x0000001d00197202 */ /* 0x000fe20000000f00 */
[----:B------:R-:W-:Y:S01]  /*0290*/  IMAD.MOV.U32 R21, RZ, RZ, R23 ;  /* 0x000000ffff157224 */ /* 0x000fe200078e0017 */
[----:B------:R-:W-:Y:S01]  /*02a0*/  MOV R28, R20 ;  /* 0x00000014001c7202 */ /* 0x000fe20000000f00 */
[----:B------:R-:W-:Y:S01]  /*02b0*/  IMAD.MOV.U32 R18, RZ, RZ, R26 ;  /* 0x000000ffff127224 */ /* 0x000fe200078e001a */
[----:B------:R-:W-:Y:S01]  /*02c0*/  MOV R24, R30 ;  /* 0x0000001e00187202 */ /* 0x000fe20000000f00 */
[----:B------:R-:W-:Y:S01]  /*02d0*/  IMAD.MOV.U32 R29, RZ, RZ, R27 ;  /* 0x000000ffff1d7224 */ /* 0x000fe200078e001b */
[----:B------:R-:W-:-:S07]  /*02e0*/  MOV R20, 0x300 ;  /* 0x0000030000147802 */ /* 0x000fce0000000f00 */
[----:B------:R-:W-:Y:S05]  /*02f0*/  CALL.REL.NOINC `($__internal_0_$__cuda_sm20_dsqrt_rn_f64_mediumpath_v1) ;  /* 0x0000000400887944 */ /* 0x000fea0003c00000 */
.L_x_3:
[----:B------:R-:W-:Y:S05]  /*0300*/  BSYNC.RECONVERGENT B2 ;  /* 0x0000000000027941 */ /* 0x000fea0003800200 */
.L_x_2:
[----:B------:R-:W-:Y:S01]  /*0310*/  DSETP.GT.AND P0, PT, R24, 1, PT ;  /* 0x3ff000001800742a */ /* 0x000fe20003f04000 */
[----:B------:R-:W-:-:S13]  /*0320*/  BSSY.RECONVERGENT B2, `(.L_x_4) ;  /* 0x0000054000027945 */ /* 0x000fda0003800200 */
[----:B------:R-:W-:Y:S05]  /*0330*/  @P0 BRA `(.L_x_5) ;  /* 0x0000000400480947 */ /* 0x000fea0003800000 */
[----:B------:R-:W-:Y:S01]  /*0340*/  UMOV UR6, 0xf72ccb74 ;  /* 0xf72ccb7400067882 */ /* 0x000fe20000000000 */
[----:B------:R-:W-:Y:S02]  /*0350*/  UMOV UR7, 0x3fd00ab4 ;  /* 0x3fd00ab400077882 */ /* 0x000fe40000000000 */
[----:B------:R-:W-:-:S14]  /*0360*/  DSETP.GTU.AND P0, PT, R24, UR6, PT ;  /* 0x0000000618007e2a */ /* 0x000fdc000bf0c000 */
[----:B------:R-:W-:Y:S05]  /*0370*/  @P0 BRA `(.L_x_6) ;  /* 0x0000000000140947 */ /* 0x000fea0003800000 */
[----:B------:R-:W2:Y:S02]  /*0380*/  LDG.E.64 R2, desc[UR4][R12.64] ;  /* 0x000000040c027981 */ /* 0x000ea4000c1e1b00 */
[----:B--2---:R-:W-:-:S05]  /*0390*/  IADD3 R2, P0, PT, R2, 0x1, RZ ;  /* 0x0000000102027810 */ /* 0x004fca0007f1e0ff */
[----:B------:R-:W-:-:S05]  /*03a0*/  IMAD.X R3, RZ, RZ, R3, P0 ;  /* 0x000000ffff037224 */ /* 0x000fca00000e0603 */
[----:B------:R1:W-:Y:S01]  /*03b0*/  STG.E.64 desc[UR4][R12.64], R2 ;  /* 0x000000020c007986 */ /* 0x0003e2000c101b04 */
[----:B------:R-:W-:Y:S05]  /*03c0*/  BRA `(.L_x_5) ;  /* 0x0000000400247947 */ /* 0x000fea0003800000 */
.L_x_6:
[C---:B------:R-:W-:Y:S01]  /*03d0*/  DADD R30, R24.reuse, R24 ;  /* 0x00000000181e7229 */ /* 0x040fe20000000018 */
[----:B------:R-:W-:Y:S01]  /*03e0*/  IMAD.MOV.U32 R18, RZ, RZ, 0x188d5741 ;  /* 0x188d5741ff127424 */ /* 0x000fe200078e00ff */
[----:B------:R-:W-:Y:S01]  /*03f0*/  MOV R19, 0x3fd01571 ;  /* 0x3fd0157100137802 */ /* 0x000fe20000000f00 */
[----:B------:R-:W-:Y:S01]  /*0400*/  UMOV UR6, 0xf72ccb74 ;  /* 0xf72ccb7400067882 */ /* 0x000fe20000000000 */
[----:B------:R-:W-:Y:S01]  /*0410*/  UMOV UR7, 0x3fe00ab4 ;  /* 0x3fe00ab400077882 */ /* 0x000fe20000000000 */
[----:B------:R-:W-:Y:S01]  /*0420*/  IMAD.MOV.U32 R22, RZ, RZ, 0x0 ;  /* 0x00000000ff167424 */ /* 0x000fe200078e00ff */
[----:B------:R-:W-:Y:S01]  /*0430*/  MOV R23, 0x3fd80000 ;  /* 0x3fd8000000177802 */ /* 0x000fe20000000f00 */
[----:B------:R-:W-:Y:S01]  /*0440*/  DADD R26, R24, -UR6 ;  /* 0x80000006181a7e29 */ /* 0x000fe20008000000 */
[----:B------:R-:W-:Y:S01]  /*0450*/  BSSY.RECONVERGENT B3, `(.L_x_7) ;  /* 0x000001a000037945 */ /* 0x000fe20003800200 */
[----:B------:R-:W-:-:S06]  /*0460*/  DFMA R30, R30, UR6, -R18 ;  /* 0x000000061e1e7c2b */ /* 0x000fcc0008000812 */
        /* <DEDUP_REMOVED lines=14> */
[----:B------:R-:W-:Y:S01]  /*0550*/  MOV R0, R28 ;  /* 0x0000001c00007202 */ /* 0x000fe20000000f00 */
[----:B------:R-:W-:Y:S01]  /*0560*/  IMAD.MOV.U32 R25, RZ, RZ, R29 ;  /* 0x000000ffff197224 */ /* 0x000fe200078e001d */
[----:B------:R-:W-:Y:S01]  /*0570*/  MOV R28, R20 ;  /* 0x00000014001c7202 */ /* 0x000fe20000000f00 */
[----:B------:R-:W-:Y:S01]  /*0580*/  IMAD.MOV.U32 R29, RZ, RZ, R19 ;  /* 0x000000ffff1d7224 */ /* 0x000fe200078e0013 */
[----:B------:R-:W-:Y:S01]  /*0590*/  MOV R24, R32 ;  /* 0x0000002000187202 */ /* 0x000fe20000000f00 */
[----:B------:R-:W-:Y:S01]  /*05a0*/  IMAD.MOV.U32 R22, RZ, RZ, R30 ;  /* 0x000000ffff167224 */ /* 0x000fe200078e001e */
[----:B------:R-:W-:Y:S01]  /*05b0*/  MOV R20, 0x5f0 ;  /* 0x000005f000147802 */ /* 0x000fe20000000f00 */
[----:B------:R-:W-:Y:S02]  /*05c0*/  IMAD.MOV.U32 R21, RZ, RZ, R31 ;  /* 0x000000ffff157224 */ /* 0x000fe400078e001f */
[----:B------:R-:W-:-:S07]  /*05d0*/  IMAD.MOV.U32 R19, RZ, RZ, R23 ;  /* 0x000000ffff137224 */ /* 0x000fce00078e0017 */
[----:B------:R-:W-:Y:S05]  /*05e0*/  CALL.REL.NOINC `($__internal_0_$__cuda_sm20_dsqrt_rn_f64_mediumpath_v1) ;  /* 0x0000000000cc7944 */ /* 0x000fea0003c00000 */
.L_x_8:
[----:B------:R-:W-:Y:S05]  /*05f0*/  BSYNC.RECONVERGENT B3 ;  /* 0x0000000000037941 */ /* 0x000fea0003800200 */
.L_x_7:
[----:B------:R-:W-:Y:S01]  /*0600*/  DADD R24, -R24, R8 ;  /* 0x0000000018187229 */ /* 0x000fe20000000108 */
[----:B------:R-:W-:Y:S01]  /*0610*/  MOV R22, 0x0 ;  /* 0x0000000000167802 */ /* 0x000fe20000000f00 */
[----:B------:R-:W-:Y:S01]  /*0620*/  IMAD.MOV.U32 R23, RZ, RZ, 0x3fd80000 ;  /* 0x3fd80000ff177424 */ /* 0x000fe200078e00ff */
[----:B------:R-:W-:Y:S05]  /*0630*/  BSSY.RECONVERGENT B3, `(.L_x_9) ;  /* 0x0000019000037945 */ /* 0x000fea0003800200 */
[----:B------:R-:W-:-:S06]  /*0640*/  DFMA R20, R24, R24, R2 ;  /* 0x000000181814722b */ /* 0x000fcc0000000002 */
        /* <DEDUP_REMOVED lines=9> */
[----:B------:R-:W-:Y:S01]  /*06e0*/  IADD3 R19, PT, PT, R25, -0x100000, RZ ;  /* 0xfff0000019137810 */ /* 0x000fe20007ffe0ff */
[----:B------:R-:W-:-:S05]  /*06f0*/  IMAD.MOV.U32 R18, RZ, RZ, R24 ;  /* 0x000000ffff127224 */ /* 0x000fca00078e0018 */
[----:B------:R-:W-:-:S08]  /*0700*/  DFMA R30, R28, -R28, R20 ;  /* 0x8000001c1c1e722b */ /* 0x000fd00000000014 */
[----:B------:R-:W-:Y:S01]  /*0710*/  DFMA R22, R30, R18, R28 ;  /* 0x000000121e16722b */ /* 0x000fe2000000001c */
[----:B------:R-:W-:Y:S10]  /*0720*/  @!P0 BRA `(.L_x_10) ;  /* 0x0000000000248947 */ /* 0x000ff40003800000 */
[----:B------:R-:W-:Y:S01]  /*0730*/  MOV R22, R20 ;  /* 0x0000001400167202 */ /* 0x000fe20000000f00 */
[----:B------:R-:W-:Y:S01]  /*0740*/  IMAD.MOV.U32 R18, RZ, RZ, R28 ;  /* 0x000000ffff127224 */ /* 0x000fe200078e001c */
[----:B------:R-:W-:Y:S01]  /*0750*/  MOV R25, R31 ;  /* 0x0000001f00197202 */ /* 0x000fe20000000f00 */
[----:B------:R-:W-:Y:S01]  /*0760*/  IMAD.MOV.U32 R0, RZ, RZ, R30 ;  /* 0x000000ffff007224 */ /* 0x000fe200078e001e */
[----:B------:R-:W-:Y:S02]  /*0770*/  MOV R28, R2 ;  /* 0x00000002001c7202 */ /* 0x000fe40000000f00 */
[----:B------:R-:W-:-:S07]  /*0780*/  MOV R20, 0x7a0 ;  /* 0x000007a000147802 */ /* 0x000fce0000000f00 */
[----:B------:R-:W-:Y:S05]  /*0790*/  CALL.REL.NOINC `($__internal_0_$__cuda_sm20_dsqrt_rn_f64_mediumpath_v1) ;  /* 0x0000000000607944 */ /* 0x000fea0003c00000 */
[----:B------:R-:W-:Y:S01]  /*07a0*/  IMAD.MOV.U32 R22, RZ, RZ, R24 ;  /* 0x000000ffff167224 */ /* 0x000fe200078e0018 */
[----:B------:R-:W-:-:S07]  /*07b0*/  MOV R23, R25 ;  /* 0x0000001900177202 */ /* 0x000fce0000000f00 */
.L_x_10:
[----:B------:R-:W-:Y:S05]  /*07c0*/  BSYNC.RECONVERGENT B3 ;  /* 0x0000000000037941 */ /* 0x000fea0003800200 */
.L_x_9:
[----:B------:R-:W-:-:S14]  /*07d0*/  DSETP.GEU.AND P0, PT, R22, R26, PT ;  /* 0x0000001a1600722a */ /* 0x000fdc0003f0e000 */
[----:B------:R-:W2:Y:S02]  /*07e0*/  @!P0 LDG.E.64 R2, desc[UR4][R12.64] ;  /* 0x000000040c028981 */ /* 0x000ea4000c1e1b00 */
[----:B--2---:R-:W-:-:S05]  /*07f0*/  @!P0 IADD3 R18, P1, PT, R2, 0x1, RZ ;  /* 0x0000000102128810 */ /* 0x004fca0007f3e0ff */
[----:B------:R-:W-:-:S05]  /*0800*/  @!P0 IMAD.X R19, RZ, RZ, R3, P1 ;  /* 0x000000ffff138224 */ /* 0x000fca00008e0603 */
[----:B------:R0:W-:Y:S04]  /*0810*/  @!P0 STG.E.64 desc[UR4][R12.64], R18 ;  /* 0x000000120c008986 */ /* 0x0001e8000c101b04 */
[----:B------:R-:W2:Y:S02]  /*0820*/  @P0 LDG.E.64 R2, desc[UR4][R10.64] ;  /* 0x000000040a020981 */ /* 0x000ea4000c1e1b00 */
[----:B--2---:R-:W-:-:S04]  /*0830*/  @P0 IADD3 R2, P1, PT, R2, 0x1, RZ ;  /* 0x0000000102020810 */ /* 0x004fc80007f3e0ff */
[----:B------:R-:W-:-:S05]  /*0840*/  @P0 IADD3.X R3, PT, PT, RZ, R3, RZ, P1, !PT ;  /* 0x00000003ff030210 */ /* 0x000fca0000ffe4ff */
[----:B------:R0:W-:Y:S04]  /*0850*/  @P0 STG.E.64 desc[UR4][R10.64], R2 ;  /* 0x000000020a000986 */ /* 0x0001e8000c101b04 */
.L_x_5:
[----:B------:R-:W-:Y:S05]  /*0860*/  BSYNC.RECONVERGENT B2 ;  /* 0x0000000000027941 */ /* 0x000fea0003800200 */
.L_x_4:
[----:B01----:R-:W2:Y:S01]  /*0870*/  LDG.E.64 R2, desc[UR4][R16.64] ;  /* 0x0000000410027981 */ /* 0x003ea2000c1e1b00 */
[----:B------:R-:W-:-:S08]  /*0880*/  DADD R4, R4, UR8 ;  /* 0x0000000804047e29 */ /* 0x000fd00008000000 */
[----:B--2---:R-:W-:-:S14]  /*0890*/  DSETP.GTU.AND P0, PT, R4, R2, PT ;  /* 0x000000020400722a */ /* 0x004fdc0003f0c000 */
[----:B------:R-:W-:Y:S05]  /*08a0*/  @!P0 BRA `(.L_x_11) ;  /* 0xfffffff800248947 */ /* 0x000fea000383ffff */
[----:B------:R-:W-:Y:S05]  /*08b0*/  BSYNC.RECONVERGENT B1 ;  /* 0x0000000000017941 */ /* 0x000fea0003800200 */
.L_x_1:
[----:B------:R-:W-:Y:S05]  /*08c0*/  BSYNC.RECONVERGENT B0 ;  /* 0x0000000000007941 */ /* 0x000fea0003800200 */
.L_x_0:
[----:B------:R-:W0:Y:S02]  /*08d0*/  LDCU.64 UR6, c[0x0][0x3a0] ;  /* 0x00007400ff0677ac */ /* 0x000e240008000a00 */
[----:B0-----:R-:W-:-:S08]  /*08e0*/  DADD R8, R8, UR6 ;  /* 0x0000000608087e29 */ /* 0x001fd00008000000 */
[----:B------:R-:W-:-:S14]  /*08f0*/  DSETP.GTU.AND P0, PT, R8, 1, PT ;  /* 0x3ff000000800742a */ /* 0x000fdc0003f0c000 */
[----:B------:R-:W-:Y:S05]  /*0900*/  @!P0 BRA `(.L_x_12) ;  /* 0xfffffff400f08947 */ /* 0x000fea000383ffff */
[----:B------:R-:W-:Y:S05]  /*0910*/  EXIT ;  /* 0x000000000000794d */ /* 0x000fea0003800000 */
        .weak           $__internal_0_$__cuda_sm20_dsqrt_rn_f64_mediumpath_v1
        .type           $__internal_0_$__cuda_sm20_dsqrt_rn_f64_mediumpath_v1,@function
        .size           $__internal_0_$__cuda_sm20_dsqrt_rn_f64_mediumpath_v1,(.L_x_18 - $__internal_0_$__cuda_sm20_dsqrt_rn_f64_mediumpath_v1)
$__internal_0_$__cuda_sm20_dsqrt_rn_f64_mediumpath_v1:
[----:B------:R-:W-:Y:S01]  /*0920*/  ISETP.GE.U32.AND P0, PT, R28, -0x3400000, PT ;  /* 0xfcc000001c00780c */ /* 0x000fe20003f06070 */
[----:B------:R-:W-:Y:S01]  /*0930*/  BSSY.RECONVERGENT B4, `(.L_x_13) ;  /* 0x0000028000047945 */ /* 0x000fe20003800200 */
[----:B------:R-:W-:Y:S01]  /*0940*/  IMAD.MOV.U32 R31, RZ, RZ, R25 ;  /* 0x000000ffff1f7224 */ /* 0x000fe200078e0019 */
[----:B------:R-:W-:Y:S01]  /*0950*/  MOV R25, R19 ;  /* 0x0000001300197202 */ /* 0x000fe20000000f00 */
[----:B------:R-:W-:Y:S01]  /*0960*/  IMAD.MOV.U32 R23, RZ, RZ, R21 ;  /* 0x000000ffff177224 */ /* 0x000fe200078e0015 */
[----:B------:R-:W-:Y:S01]  /*0970*/  MOV R30, R0 ;  /* 0x00000000001e7202 */ /* 0x000fe20000000f00 */
[----:B------:R-:W-:-:S07]  /*0980*/  IMAD.MOV.U32 R19, RZ, RZ, R29 ;  /* 0x000000ffff137224 */ /* 0x000fce00078e001d */
[----:B------:R-:W-:Y:S05]  /*0990*/  @!P0 BRA `(.L_x_14) ;  /* 0x0000000000208947 */ /* 0x000fea0003800000 */
[----:B------:R-:W-:-:S10]  /*09a0*/  DFMA.RM R18, R30, R24, R18 ;  /* 0x000000181e12722b */ /* 0x000fd40000004012 */
[----:B------:R-:W-:-:S04]  /*09b0*/  IADD3 R24, P0, PT, R18, 0x1, RZ ;  /* 0x0000000112187810 */ /* 0x000fc80007f1e0ff */
[----:B------:R-:W-:-:S06]  /*09c0*/  IADD3.X R25, PT, PT, RZ, R19, RZ, P0, !PT ;  /* 0x00000013ff197210 */ /* 0x000fcc00007fe4ff */
[----:B------:R-:W-:-:S08]  /*09d0*/  DFMA.RP R22, -R18, R24, R22 ;  /* 0x000000181216722b */ /* 0x000fd00000008116 */
[----:B------:R-:W-:-:S06]  /*09e0*/  DSETP.GT.AND P0, PT, R22, RZ, PT ;  /* 0x000000ff1600722a */ /* 0x000fcc0003f04000 */
[----:B------:R-:W-:Y:S02]  /*09f0*/  FSEL R18, R24, R18, P0 ;  /* 0x0000001218127208 */ /* 0x000fe40000000000 */
[----:B------:R-:W-:Y:S01]  /*0a00*/  FSEL R19, R25, R19, P0 ;  /* 0x0000001319137208 */ /* 0x000fe20000000000 */
[----:B------:R-:W-:Y:S06]  /*0a10*/  BRA `(.L_x_15) ;  /* 0x0000000000647947 */ /* 0x000fec0003800000 */
.L_x_14:
[----:B------:R-:W-:-:S14]  /*0a20*/  DSETP.NE.AND P0, PT, R22, RZ, PT ;  /* 0x000000ff1600722a */ /* 0x000fdc0003f05000 */
[----:B------:R-:W-:Y:S05]  /*0a30*/  @!P0 BRA `(.L_x_16) ;  /* 0x0000000000588947 */ /* 0x000fea0003800000 */
[----:B------:R-:W-:-:S13]  /*0a40*/  ISETP.GE.AND P0, PT, R23, RZ, PT ;  /* 0x000000ff1700720c */ /* 0x000fda0003f06270 */
[----:B------:R-:W-:Y:S01]  /*0a50*/  @!P0 IMAD.MOV.U32 R18, RZ, RZ, 0x0 ;  /* 0x00000000ff128424 */ /* 0x000fe200078e00ff */
[----:B------:R-:W-:Y:S01]  /*0a60*/  @!P0 MOV R19, 0xfff80000 ;  /* 0xfff8000000138802 */ /* 0x000fe20000000f00 */
[----:B------:R-:W-:Y:S06]  /*0a70*/  @!P0 BRA `(.L_x_15) ;  /* 0x00000000004c8947 */ /* 0x000fec0003800000 */
[----:B------:R-:W-:-:S13]  /*0a80*/  ISETP.GT.AND P0, PT, R23, 0x7fefffff, PT ;  /* 0x7fefffff1700780c */ /* 0x000fda0003f04270 */
[----:B------:R-:W-:Y:S05]  /*0a90*/  @P0 BRA `(.L_x_16) ;  /* 0x0000000000400947 */ /* 0x000fea0003800000 */
[----:B------:R-:W-:Y:S01]  /*0aa0*/  DMUL R22, R22, 8.11296384146066816958e+31 ;  /* 0x4690000016167828 */ /* 0x000fe20000000000 */
[----:B------:R-:W-:Y:S01]  /*0ab0*/  IMAD.MOV.U32 R18, RZ, RZ, RZ ;  /* 0x000000ffff127224 */ /* 0x000fe200078e00ff */
[----:B------:R-:W-:Y:S01]  /*0ac0*/  MOV R28, 0x0 ;  /* 0x00000000001c7802 */ /* 0x000fe20000000f00 */
[----:B------:R-:W-:-:S03]  /*0ad0*/  IMAD.MOV.U32 R29, RZ, RZ, 0x3fd80000 ;  /* 0x3fd80000ff1d7424 */ /* 0x000fc600078e00ff */
[----:B------:R-:W0:Y:S02]  /*0ae0*/  MUFU.RSQ64H R19, R23 ;  /* 0x0000001700137308 */ /* 0x000e240000001c00 */
[----:B0-----:R-:W-:-:S08]  /*0af0*/  DMUL R24, R18, R18 ;  /* 0x0000001212187228 */ /* 0x001fd00000000000 */
[----:B------:R-:W-:-:S08]  /*0b00*/  DFMA R24, R22, -R24, 1 ;  /* 0x3ff000001618742b */ /* 0x000fd00000000818 */
[----:B------:R-:W-:Y:S02]  /*0b10*/  DFMA R28, R24, R28, 0.5 ;  /* 0x3fe00000181c742b */ /* 0x000fe4000000001c */
[----:B------:R-:W-:-:S08]  /*0b20*/  DMUL R24, R18, R24 ;  /* 0x0000001812187228 */ /* 0x000fd00000000000 */
[----:B------:R-:W-:-:S08]  /*0b30*/  DFMA R24, R28, R24, R18 ;  /* 0x000000181c18722b */ /* 0x000fd00000000012 */
[----:B------:R-:W-:Y:S02]  /*0b40*/  DMUL R18, R22, R24 ;  /* 0x0000001816127228 */ /* 0x000fe40000000000 */
[----:B------:R-:W-:-:S06]  /*0b50*/  IADD3 R25, PT, PT, R25, -0x100000, RZ ;  /* 0xfff0000019197810 */ /* 0x000fcc0007ffe0ff */
[----:B------:R-:W-:-:S08]  /*0b60*/  DFMA R28, R18, -R18, R22 ;  /* 0x80000012121c722b */ /* 0x000fd00000000016 */
[----:B------:R-:W-:-:S10]  /*0b70*/  DFMA R18, R24, R28, R18 ;  /* 0x0000001c1812722b */ /* 0x000fd40000000012 */
[----:B------:R-:W-:Y:S01]  /*0b80*/  VIADD R19, R19, 0xfcb00000 ;  /* 0xfcb0000013137836 */ /* 0x000fe20000000000 */
[----:B------:R-:W-:Y:S06]  /*0b90*/  BRA `(.L_x_15) ;  /* 0x0000000000047947 */ /* 0x000fec0003800000 */
.L_x_16:
[----:B------:R-:W-:-:S11]  /*0ba0*/  DADD R18, R22, R22 ;  /* 0x0000000016127229 */ /* 0x000fd60000000016 */
.L_x_15:
[----:B------:R-:W-:Y:S05]  /*0bb0*/  BSYNC.RECONVERGENT B4 ;  /* 0x0000000000047941 */ /* 0x000fea0003800200 */
.L_x_13:
[----:B------:R-:W-:Y:S01]  /*0bc0*/  HFMA2 R21, -RZ, RZ, 0, 0 ;  /* 0x00000000ff157431 */ /* 0x000fe200000001ff */
[----:B------:R-:W-:Y:S01]  /*0bd0*/  MOV R24, R18 ;  /* 0x0000001200187202 */ /* 0x000fe20000000f00 */
[----:B------:R-:W-:Y:S02]  /*0be0*/  IMAD.MOV.U32 R25, RZ, RZ, R19 ;  /* 0x000000ffff197224 */ /* 0x000fe400078e0013 */
[----:B------:R-:W-:Y:S05]  /*0bf0*/  RET.REL.NODEC R20 `(_Z8simChunkPdS_PlS0_d) ;  /* 0xfffffff414007950 */ /* 0x000fea0003c3ffff */
.L_x_17:
[----:B------:R-:W-:-:S00]  /*0c00*/  BRA `(.L_x_17) ;  /* 0xfffffffc00fc7947 */ /* 0x000fc0000383ffff */
[----:B------:R-:W-:-:S00]  /*0c10*/  NOP ;  /* 0x0000000000007918 */ /* 0x000fc00000000000 */
        /* <DEDUP_REMOVED lines=14> */
.L_x_18:


//--------------------- .nv.shared.reserved.0     --------------------------
	.section	.nv.shared.reserved.0,"aw",@nobits
	.weak		__nv_reservedSMEM_offset_0_alias
	.size		__nv_reservedSMEM_offset_0_alias, 0, 64
	.other		__nv_reservedSMEM_offset_0_alias,@"STO_CUDA_RESERVED_SHARED STV_DEFAULT"
__nv_reservedSMEM_offset_0_alias:
	.zero		0
	.zero		64


//--------------------- .nv.constant0._Z8simChunkPdS_PlS0_d --------------------------
	.section	.nv.constant0._Z8simChunkPdS_PlS0_d,"a",@progbits
	.sectionflags	@""
	.align	4
.nv.constant0._Z8simChunkPdS_PlS0_d:
	.zero		936


//--------------------- SYMBOLS --------------------------

	.type		.nv.reservedSmem.offset0,@object
	.size		.nv.reservedSmem.offset0,0x4
